	.headerflags	@"EF_CUDA_TEXMODE_UNIFIED EF_CUDA_64BIT_ADDRESS EF_CUDA_ACCELERATORS EF_CUDA_SM90 EF_CUDA_VIRTUAL_SM(EF_CUDA_SM90)"
	.elftype	@"ET_EXEC"


//--------------------- .nv.info                  --------------------------
	.section	.nv.info,"",@"SHT_CUDA_INFO"
	.align	4


	//----- nvinfo : EIATTR_REGCOUNT
	.align		4
        /*0000*/ 	.byte	0x04, 0x2f
        /*0002*/ 	.short	(.L_1 - .L_0)
	.align		4
.L_0:
        /*0004*/ 	.word	index@(triton_poi_fused_mul_2)
        /*0008*/ 	.word	0x0000000c


	//----- nvinfo : EIATTR_MIN_STACK_SIZE
	.align		4
.L_1:
        /*000c*/ 	.byte	0x04, 0x12
        /*000e*/ 	.short	(.L_3 - .L_2)
	.align		4
.L_2:
        /*0010*/ 	.word	index@(triton_poi_fused_mul_2)
        /*0014*/ 	.word	0x00000000


	//----- nvinfo : EIATTR_FRAME_SIZE
	.align		4
.L_3:
        /*0018*/ 	.byte	0x04, 0x11
        /*001a*/ 	.short	(.L_5 - .L_4)
	.align		4
.L_4:
        /*001c*/ 	.word	index@(triton_poi_fused_mul_2)
        /*0020*/ 	.word	0x00000000


	//----- nvinfo : EIATTR_MIN_STACK_SIZE
	.align		4
.L_5:
        /*0024*/ 	.byte	0x04, 0x12
        /*0026*/ 	.short	(.L_7 - .L_6)
	.align		4
.L_6:
        /*0028*/ 	.word	index@(triton_poi_fused_mul_2)
        /*002c*/ 	.word	0x00000000
.L_7:


//--------------------- .nv.info.triton_poi_fused_mul_2 --------------------------
	.section	.nv.info.triton_poi_fused_mul_2,"",@"SHT_CUDA_INFO"
	.sectionflags	@""
	.align	4


	//----- nvinfo : EIATTR_CUDA_API_VERSION
	.align		4
        /*0000*/ 	.byte	0x04, 0x37
        /*0002*/ 	.short	(.L_9 - .L_8)
.L_8:
        /*0004*/ 	.word	0x0000007c


	//----- nvinfo : EIATTR_KPARAM_INFO
	.align		4
.L_9:
        /*0008*/ 	.byte	0x04, 0x17
        /*000a*/ 	.short	(.L_11 - .L_10)
.L_10:
        /*000c*/ 	.word	0x00000000
        /*0010*/ 	.short	0x0002
        /*0012*/ 	.short	0x0010
        /*0014*/ 	.byte	0x00, 0xf0, 0x11, 0x00


	//----- nvinfo : EIATTR_KPARAM_INFO
	.align		4
.L_11:
        /*0018*/ 	.byte	0x04, 0x17
        /*001a*/ 	.short	(.L_13 - .L_12)
.L_12:
        /*001c*/ 	.word	0x00000000
        /*0020*/ 	.short	0x0001
        /*0022*/ 	.short	0x0008
        /*0024*/ 	.byte	0x00, 0xf4, 0x21, 0x00


	//----- nvinfo : EIATTR_KPARAM_INFO
	.align		4
.L_13:
        /*0028*/ 	.byte	0x04, 0x17
        /*002a*/ 	.short	(.L_15 - .L_14)
.L_14:
        /*002c*/ 	.word	0x00000000
        /*0030*/ 	.short	0x0000
        /*0032*/ 	.short	0x0000
        /*0034*/ 	.byte	0x00, 0xf4, 0x21, 0x00


	//----- nvinfo : EIATTR_SPARSE_MMA_MASK
	.align		4
.L_15:
        /*0038*/ 	.byte	0x03, 0x50
        /*003a*/ 	.short	0x0000


	//----- nvinfo : EIATTR_MAXREG_COUNT
	.align		4
        /*003c*/ 	.byte	0x03, 0x1b
        /*003e*/ 	.short	0x00ff


	//----- nvinfo : EIATTR_EXIT_INSTR_OFFSETS
	.align		4
        /*0040*/ 	.byte	0x04, 0x1c
        /*0042*/ 	.short	(.L_17 - .L_16)


	//   ....[0]....
.L_16:
        /*0044*/ 	.word	0x00000150


	//   ....[1]....
        /*0048*/ 	.word	0x00000170


	//----- nvinfo : EIATTR_REQNTID
	.align		4
.L_17:
        /*004c*/ 	.byte	0x04, 0x10
        /*004e*/ 	.short	(.L_19 - .L_18)
.L_18:
        /*0050*/ 	.word	0x00000080
        /*0054*/ 	.word	0x00000001
        /*0058*/ 	.word	0x00000001


	//----- nvinfo : EIATTR_CBANK_PARAM_SIZE
	.align		4
.L_19:
        /*005c*/ 	.byte	0x03, 0x19
        /*005e*/ 	.short	0x0014


	//----- nvinfo : EIATTR_PARAM_CBANK
	.align		4
        /*0060*/ 	.byte	0x04, 0x0a
        /*0062*/ 	.short	(.L_21 - .L_20)
	.align		4
.L_20:
        /*0064*/ 	.word	index@(.nv.constant0.triton_poi_fused_mul_2)
        /*0068*/ 	.short	0x0210
        /*006a*/ 	.short	0x0014


	//----- nvinfo : EIATTR_SW_WAR
	.align		4
.L_21:
        /*006c*/ 	.byte	0x04, 0x36
        /*006e*/ 	.short	(.L_23 - .L_22)
.L_22:
        /*0070*/ 	.word	0x00000008
.L_23:


//--------------------- .nv.callgraph             --------------------------
	.section	.nv.callgraph,"",@"SHT_CUDA_CALLGRAPH"
	.align	4
	.sectionentsize	8
	.align		4
        /*0000*/ 	.word	0x00000000
	.align		4
        /*0004*/ 	.word	0xffffffff
	.align		4
        /*0008*/ 	.word	0x00000000
	.align		4
        /*000c*/ 	.word	0xfffffffe
	.align		4
        /*0010*/ 	.word	0x00000000
	.align		4
        /*0014*/ 	.word	0xfffffffd
	.align		4
        /*0018*/ 	.word	0x00000000
	.align		4
        /*001c*/ 	.word	0xfffffffc


//--------------------- .text.triton_poi_fused_mul_2 --------------------------
	.section	.text.triton_poi_fused_mul_2,"ax",@progbits
	.align	128
        .global         triton_poi_fused_mul_2
        .type           triton_poi_fused_mul_2,@function
        .size           triton_poi_fused_mul_2,(.L_x_1 - triton_poi_fused_mul_2)
        .other          triton_poi_fused_mul_2,@"STO_CUDA_ENTRY STV_DEFAULT"
triton_poi_fused_mul_2:
.text.triton_poi_fused_mul_2:
[----:B------:R-:W0:Y:S02]  /*0000*/  LDC R1, c[0x0][0x28] ;  /* 0x00000a00ff017b82 */ /* 0x000e240000000800 */
[----:B------:R-:W1:Y:S01]  /*0010*/  S2R R0, SR_TID.X ;  /* 0x0000000000007919 */ /* 0x000e620000002100 */
[----:B------:R-:W2:Y:S01]  /*0020*/  LDC.64 R2, c[0x0][0x210] ;  /* 0x00008400ff027b82 */ /* 0x000ea20000000a00 */
[----:B------:R-:W-:Y:S01]  /*0030*/  ULDC.64 UR4, c[0x0][0x208] ;  /* 0x0000820000047ab9 */ /* 0x000fe20000000a00 */
[----:B------:R-:W3:Y:S06]  /*0040*/  S2R R7, SR_CTAID.X ;  /* 0x0000000000077919 */ /* 0x000eec0000002500 */
[----:B------:R-:W4:Y:S01]  /*0050*/  LDC.64 R4, c[0x0][0x218] ;  /* 0x00008600ff047b82 */ /* 0x000f220000000a00 */
[----:B-1----:R-:W-:-:S02]  /*0060*/  LOP3.LUT R0, R0, 0x7f, RZ, 0xc0, !PT ;  /* 0x0000007f00007812 */ /* 0x002fc400078ec0ff */
[----:B---3--:R-:W-:-:S03]  /*0070*/  SHF.R.S32.HI R6, RZ, 0x18, R7 ;  /* 0x00000018ff067819 */ /* 0x008fc60000011407 */
[----:B------:R-:W-:Y:S01]  /*0080*/  IMAD R7, R7, 0x80, R0 ;  /* 0x0000008007077824 */ /* 0x000fe200078e0200 */
[----:B------:R-:W-:-:S03]  /*0090*/  SGXT R0, R6, 0x1 ;  /* 0x000000010600781a */ /* 0x000fc60000000200 */
[C---:B--2---:R-:W-:Y:S01]  /*00a0*/  IMAD.WIDE R2, R7.reuse, 0x4, R2 ;  /* 0x0000000407027825 */ /* 0x044fe200078e0202 */
[----:B------:R-:W-:Y:S02]  /*00b0*/  ISETP.GE.AND P0, PT, R7, 0x100, PT ;  /* 0x000001000700780c */ /* 0x000fe40003f06270 */
[----:B------:R-:W-:-:S04]  /*00c0*/  LEA.HI R0, R0, R7, RZ, 0x2 ;  /* 0x0000000700007211 */ /* 0x000fc800078f10ff */
[----:B------:R-:W-:-:S05]  /*00d0*/  LOP3.LUT R0, R0, 0xfffffffc, RZ, 0xc0, !PT ;  /* 0xfffffffc00007812 */ /* 0x000fca00078ec0ff */
[----:B------:R-:W-:Y:S01]  /*00e0*/  IMAD.IADD R9, R7, 0x1, -R0 ;  /* 0x0000000107097824 */ /* 0x000fe200078e0a00 */
[----:B------:R-:W-:Y:S01]  /*00f0*/  HFMA2.MMA R0, -RZ, RZ, 0, 0 ;  /* 0x00000000ff007435 */ /* 0x000fe200000001ff */
[----:B------:R-:W-:Y:S02]  /*0100*/  IMAD.MOV.U32 R7, RZ, RZ, RZ ;  /* 0x000000ffff077224 */ /* 0x000fe400078e00ff */
[----:B----4-:R-:W-:-:S05]  /*0110*/  IMAD.WIDE R4, R9, 0x4, R4 ;  /* 0x0000000409047825 */ /* 0x010fca00078e0204 */
[----:B------:R-:W2:Y:S04]  /*0120*/  @!P0 LDG.E.EL R7, desc[UR4][R4.64] ;  /* 0x0000000404078981 */ /* 0x000ea8000c2e1900 */
[----:B------:R-:W2:Y:S02]  /*0130*/  @!P0 LDG.E R0, desc[UR4][R2.64] ;  /* 0x0000000402008981 */ /* 0x000ea4000c1e1900 */
[----:B--2---:R-:W-:Y:S01]  /*0140*/  FADD R7, R7, R0 ;  /* 0x0000000007077221 */ /* 0x004fe20000000000 */
[----:B------:R-:W-:Y:S06]  /*0150*/  @P0 EXIT ;  /* 0x000000000000094d */ /* 0x000fec0003800000 */
[----:B------:R-:W-:Y:S01]  /*0160*/  STG.E desc[UR4][R2.64], R7 ;  /* 0x0000000702007986 */ /* 0x000fe2000c101904 */
[----:B------:R-:W-:Y:S05]  /*0170*/  EXIT ;  /* 0x000000000000794d */ /* 0x000fea0003800000 */
.L_x_0:
[----:B------:R-:W-:-:S00]  /*0180*/  BRA `(.L_x_0) ;  /* 0xfffffffc00fc7947 */ /* 0x000fc0000383ffff */
[----:B------:R-:W-:-:S00]  /*0190*/  NOP ;  /* 0x0000000000007918 */ /* 0x000fc00000000000 */
        /* <DEDUP_REMOVED lines=14> */
.L_x_1:


//--------------------- .nv.constant0.triton_poi_fused_mul_2 --------------------------
	.section	.nv.constant0.triton_poi_fused_mul_2,"a",@progbits
	.sectionflags	@""
	.align	4
.nv.constant0.triton_poi_fused_mul_2:
	.zero		548
